//
// Generated by NVIDIA NVVM Compiler
//
// Compiler Build ID: CL-36424714
// Cuda compilation tools, release 13.0, V13.0.88
// Based on NVVM 20.0.0
//

.version 9.0
.target sm_100
.address_size 64

	// .globl	_Z9MatrixAddPfS_S_i

.visible .entry _Z9MatrixAddPfS_S_i(
	.param .u64 .ptr .align 1 _Z9MatrixAddPfS_S_i_param_0,
	.param .u64 .ptr .align 1 _Z9MatrixAddPfS_S_i_param_1,
	.param .u64 .ptr .align 1 _Z9MatrixAddPfS_S_i_param_2,
	.param .u32 _Z9MatrixAddPfS_S_i_param_3
)
{
	.reg .pred 	%p<2>;
	.reg .b32 	%r<14>;
	.reg .b32 	%f<4>;
	.reg .b64 	%rd<11>;

	ld.param.u64 	%rd1, [_Z9MatrixAddPfS_S_i_param_0];
	ld.param.u64 	%rd2, [_Z9MatrixAddPfS_S_i_param_1];
	ld.param.u64 	%rd3, [_Z9MatrixAddPfS_S_i_param_2];
	ld.param.u32 	%r4, [_Z9MatrixAddPfS_S_i_param_3];
	mov.u32 	%r5, %ctaid.x;
	mov.u32 	%r6, %ntid.x;
	mov.u32 	%r7, %tid.x;
	mad.lo.s32 	%r1, %r5, %r6, %r7;
	mov.u32 	%r8, %ctaid.y;
	mov.u32 	%r9, %ntid.y;
	mov.u32 	%r10, %tid.y;
	mad.lo.s32 	%r11, %r8, %r9, %r10;
	max.s32 	%r12, %r1, %r11;
	setp.ge.s32 	%p1, %r12, %r4;
	@%p1 bra 	$L__BB0_2;
	cvta.to.global.u64 	%rd4, %rd1;
	cvta.to.global.u64 	%rd5, %rd2;
	cvta.to.global.u64 	%rd6, %rd3;
	mad.lo.s32 	%r13, %r4, %r1, %r11;
	mul.wide.s32 	%rd7, %r13, 4;
	add.s64 	%rd8, %rd4, %rd7;
	ld.global.f32 	%f1, [%rd8];
	add.s64 	%rd9, %rd5, %rd7;
	ld.global.f32 	%f2, [%rd9];
	add.f32 	%f3, %f1, %f2;
	add.s64 	%rd10, %rd6, %rd7;
	st.global.f32 	[%rd10], %f3;
$L__BB0_2:
	ret;

}


// ===== COMPILED SASS (sm_100) =====

	.target	sm_100

	.elftype	@"ET_EXEC"


//--------------------- .note.nv.tkinfo           --------------------------
	.section	.note.nv.tkinfo,"",@"SHT_NOTE"
	.sectionflags	@"SHF_NOTE_NV_TKINFO"
	.tkinfo
        /*0018*/ 	.word	0x00000002
        /*0030*/ 	.string	""
        /*0030*/ 	.string	"ptxas"
        /*0030*/ 	.string	"Cuda compilation tools, release 13.0, V13.0.88"
        /*0030*/ 	.string	"Build cuda_13.0.r13.0/compiler.36424714_0"
        /*0030*/ 	.string	"-arch sm_100 -m 64 "



//--------------------- .note.nv.cuinfo           --------------------------
	.section	.note.nv.cuinfo,"",@"SHT_NOTE"
	.sectionflags	@"SHF_NOTE_NV_CUINFO"
        /*0018*/ 	.short	0x0002
        /*001a*/ 	.short	0x0064
        /*001c*/ 	.short	0x0082
	.zero		2


//--------------------- .nv.info                  --------------------------
	.section	.nv.info,"",@"SHT_CUDA_INFO"
	.align	4


	//----- nvinfo : EIATTR_REGCOUNT
	.align		4
        /*0000*/ 	.byte	0x04, 0x2f
        /*0002*/ 	.short	(.L_1 - .L_0)
	.align		4
.L_0:
        /*0004*/ 	.word	index@(_Z9MatrixAddPfS_S_i)
        /*0008*/ 	.word	0x0000000c


	//----- nvinfo : EIATTR_FRAME_SIZE
	.align		4
.L_1:
        /*000c*/ 	.byte	0x04, 0x11
        /*000e*/ 	.short	(.L_3 - .L_2)
	.align		4
.L_2:
        /*0010*/ 	.word	index@(_Z9MatrixAddPfS_S_i)
        /*0014*/ 	.word	0x00000000


	//----- nvinfo : EIATTR_MIN_STACK_SIZE
	.align		4
.L_3:
        /*0018*/ 	.byte	0x04, 0x12
        /*001a*/ 	.short	(.L_5 - .L_4)
	.align		4
.L_4:
        /*001c*/ 	.word	index@(_Z9MatrixAddPfS_S_i)
        /*0020*/ 	.word	0x00000000
.L_5:


//--------------------- .nv.compat                --------------------------
	.section	.nv.compat,"",@"SHT_CUDA_COMPAT_INFO"
	.align	4
        /*0000*/ 	.byte	0x02, 0x09, 0x00, 0x00, 0x02, 0x02, 0x01, 0x00, 0x02, 0x05, 0x05, 0x00, 0x03, 0x07, 0x01, 0x01
        /*0010*/ 	.byte	0x02, 0x03, 0x00, 0x00, 0x02, 0x06, 0x01, 0x00, 0x04, 0x0b, 0x08, 0x00, 0x09, 0x00, 0x00, 0x00
        /*0020*/ 	.byte	0x00, 0x00, 0x00, 0x00


//--------------------- .nv.info._Z9MatrixAddPfS_S_i --------------------------
	.section	.nv.info._Z9MatrixAddPfS_S_i,"",@"SHT_CUDA_INFO"
	.sectionflags	@""
	.align	4


	//----- nvinfo : EIATTR_CUDA_API_VERSION
	.align		4
        /*0000*/ 	.byte	0x04, 0x37
        /*0002*/ 	.short	(.L_7 - .L_6)
.L_6:
        /*0004*/ 	.word	0x00000082


	//----- nvinfo : EIATTR_KPARAM_INFO
	.align		4
.L_7:
        /*0008*/ 	.byte	0x04, 0x17
        /*000a*/ 	.short	(.L_9 - .L_8)
.L_8:
        /*000c*/ 	.word	0x00000000
        /*0010*/ 	.short	0x0003
        /*0012*/ 	.short	0x0018
        /*0014*/ 	.byte	0x00, 0xf0, 0x11, 0x00


	//----- nvinfo : EIATTR_KPARAM_INFO
	.align		4
.L_9:
        /*0018*/ 	.byte	0x04, 0x17
        /*001a*/ 	.short	(.L_11 - .L_10)
.L_10:
        /*001c*/ 	.word	0x00000000
        /*0020*/ 	.short	0x0002
        /*0022*/ 	.short	0x0010
        /*0024*/ 	.byte	0x00, 0xf5, 0x21, 0x00


	//----- nvinfo : EIATTR_KPARAM_INFO
	.align		4
.L_11:
        /*0028*/ 	.byte	0x04, 0x17
        /*002a*/ 	.short	(.L_13 - .L_12)
.L_12:
        /*002c*/ 	.word	0x00000000
        /*0030*/ 	.short	0x0001
        /*0032*/ 	.short	0x0008
        /*0034*/ 	.byte	0x00, 0xf5, 0x21, 0x00


	//----- nvinfo : EIATTR_KPARAM_INFO
	.align		4
.L_13:
        /*0038*/ 	.byte	0x04, 0x17
        /*003a*/ 	.short	(.L_15 - .L_14)
.L_14:
        /*003c*/ 	.word	0x00000000
        /*0040*/ 	.short	0x0000
        /*0042*/ 	.short	0x0000
        /*0044*/ 	.byte	0x00, 0xf5, 0x21, 0x00


	//----- nvinfo : EIATTR_SPARSE_MMA_MASK
	.align		4
.L_15:
        /*0048*/ 	.byte	0x03, 0x50
        /*004a*/ 	.short	0x0000


	//----- nvinfo : EIATTR_MAXREG_COUNT
	.align		4
        /*004c*/ 	.byte	0x03, 0x1b
        /*004e*/ 	.short	0x00ff


	//----- nvinfo : EIATTR_MERCURY_ISA_VERSION
	.align		4
        /*0050*/ 	.byte	0x03, 0x5f
        /*0052*/ 	.short	0x0101


	//----- nvinfo : EIATTR_VRC_CTA_INIT_COUNT
	.align		4
        /*0054*/ 	.byte	0x02, 0x4a
	.zero		1
	.zero		1


	//----- nvinfo : EIATTR_EXIT_INSTR_OFFSETS
	.align		4
        /*0058*/ 	.byte	0x04, 0x1c
        /*005a*/ 	.short	(.L_17 - .L_16)


	//   ....[0]....
.L_16:
        /*005c*/ 	.word	0x000000c0


	//   ....[1]....
        /*0060*/ 	.word	0x00000190


	//----- nvinfo : EIATTR_CBANK_PARAM_SIZE
	.align		4
.L_17:
        /*0064*/ 	.byte	0x03, 0x19
        /*0066*/ 	.short	0x001c


	//----- nvinfo : EIATTR_PARAM_CBANK
	.align		4
        /*0068*/ 	.byte	0x04, 0x0a
        /*006a*/ 	.short	(.L_19 - .L_18)
	.align		4
.L_18:
        /*006c*/ 	.word	index@(.nv.constant0._Z9MatrixAddPfS_S_i)
        /*0070*/ 	.short	0x0380
        /*0072*/ 	.short	0x001c


	//----- nvinfo : EIATTR_SW_WAR
	.align		4
.L_19:
        /*0074*/ 	.byte	0x04, 0x36
        /*0076*/ 	.short	(.L_21 - .L_20)
.L_20:
        /*0078*/ 	.word	0x00000008
.L_21:


//--------------------- .nv.callgraph             --------------------------
	.section	.nv.callgraph,"",@"SHT_CUDA_CALLGRAPH"
	.align	4
	.sectionentsize	8
	.align		4
        /*0000*/ 	.word	0x00000000
	.align		4
        /*0004*/ 	.word	0xffffffff
	.align		4
        /*0008*/ 	.word	0x00000000
	.align		4
        /*000c*/ 	.word	0xfffffffe
	.align		4
        /*0010*/ 	.word	0x00000000
	.align		4
        /*0014*/ 	.word	0xfffffffd
	.align		4
        /*0018*/ 	.word	0x00000000
	.align		4
        /*001c*/ 	.word	0xfffffffc


//--------------------- .text._Z9MatrixAddPfS_S_i --------------------------
	.section	.text._Z9MatrixAddPfS_S_i,"ax",@progbits
	.align	128
        .global         _Z9MatrixAddPfS_S_i
        .type           _Z9MatrixAddPfS_S_i,@function
        .size           _Z9MatrixAddPfS_S_i,(.L_x_1 - _Z9MatrixAddPfS_S_i)
        .other          _Z9MatrixAddPfS_S_i,@"STO_CUDA_ENTRY STV_DEFAULT"
_Z9MatrixAddPfS_S_i:
.text._Z9MatrixAddPfS_S_i:
[----:B------:R-:W-:Y:S01]  /*0000*/  LDC R1, c[0x0][0x37c] ;  /* 0x0000df00ff017b82 */ /* 0x000fe20000000800 */
[----:B------:R-:W0:Y:S07]  /*0010*/  S2R R3, SR_TID.X ;  /* 0x0000000000037919 */ /* 0x000e2e0000002100 */
[----:B------:R-:W0:Y:S01]  /*0020*/  LDC R0, c[0x0][0x360] ;  /* 0x0000d800ff007b82 */ /* 0x000e220000000800 */
[----:B------:R-:W1:Y:S01]  /*0030*/  LDCU UR6, c[0x0][0x398] ;  /* 0x00007300ff0677ac */ /* 0x000e620008000800 */
[----:B------:R-:W2:Y:S06]  /*0040*/  S2R R2, SR_TID.Y ;  /* 0x0000000000027919 */ /* 0x000eac0000002200 */
[----:B------:R-:W0:Y:S08]  /*0050*/  S2UR UR4, SR_CTAID.X ;  /* 0x00000000000479c3 */ /* 0x000e300000002500 */
[----:B------:R-:W2:Y:S08]  /*0060*/  S2UR UR5, SR_CTAID.Y ;  /* 0x00000000000579c3 */ /* 0x000eb00000002600 */
[----:B------:R-:W2:Y:S01]  /*0070*/  LDC R7, c[0x0][0x364] ;  /* 0x0000d900ff077b82 */ /* 0x000ea20000000800 */
[----:B0-----:R-:W-:-:S02]  /*0080*/  IMAD R0, R0, UR4, R3 ;  /* 0x0000000400007c24 */ /* 0x001fc4000f8e0203 */
[----:B--2---:R-:W-:-:S05]  /*0090*/  IMAD R7, R7, UR5, R2 ;  /* 0x0000000507077c24 */ /* 0x004fca000f8e0202 */
[----:B------:R-:W-:-:S04]  /*00a0*/  VIMNMX R2, PT, PT, R0, R7, !PT ;  /* 0x0000000700027248 */ /* 0x000fc80007fe0100 */
[----:B-1----:R-:W-:-:S13]  /*00b0*/  ISETP.GE.AND P0, PT, R2, UR6, PT ;  /* 0x0000000602007c0c */ /* 0x002fda000bf06270 */
[----:B------:R-:W-:Y:S05]  /*00c0*/  @P0 EXIT ;  /* 0x000000000000094d */ /* 0x000fea0003800000 */
[----:B------:R-:W0:Y:S01]  /*00d0*/  LDC.64 R2, c[0x0][0x380] ;  /* 0x0000e000ff027b82 */ /* 0x000e220000000a00 */
[----:B------:R-:W1:Y:S01]  /*00e0*/  LDCU.64 UR4, c[0x0][0x358] ;  /* 0x00006b00ff0477ac */ /* 0x000e620008000a00 */
[----:B------:R-:W-:-:S06]  /*00f0*/  IMAD R9, R0, UR6, R7 ;  /* 0x0000000600097c24 */ /* 0x000fcc000f8e0207 */
[----:B------:R-:W2:Y:S08]  /*0100*/  LDC.64 R4, c[0x0][0x388] ;  /* 0x0000e200ff047b82 */ /* 0x000eb00000000a00 */
[----:B------:R-:W3:Y:S01]  /*0110*/  LDC.64 R6, c[0x0][0x390] ;  /* 0x0000e400ff067b82 */ /* 0x000ee20000000a00 */
[----:B0-----:R-:W-:-:S06]  /*0120*/  IMAD.WIDE R2, R9, 0x4, R2 ;  /* 0x0000000409027825 */ /* 0x001fcc00078e0202 */
[----:B-1----:R-:W4:Y:S01]  /*0130*/  LDG.E R2, desc[UR4][R2.64] ;  /* 0x0000000402027981 */ /* 0x002f22000c1e1900 */
[----:B--2---:R-:W-:-:S06]  /*0140*/  IMAD.WIDE R4, R9, 0x4, R4 ;  /* 0x0000000409047825 */ /* 0x004fcc00078e0204 */
[----:B------:R-:W4:Y:S01]  /*0150*/  LDG.E R5, desc[UR4][R4.64] ;  /* 0x0000000404057981 */ /* 0x000f22000c1e1900 */
[----:B---3--:R-:W-:-:S04]  /*0160*/  IMAD.WIDE R6, R9, 0x4, R6 ;  /* 0x0000000409067825 */ /* 0x008fc800078e0206 */
[----:B----4-:R-:W-:-:S05]  /*0170*/  FADD R9, R2, R5 ;  /* 0x0000000502097221 */ /* 0x010fca0000000000 */
[----:B------:R-:W-:Y:S01]  /*0180*/  STG.E desc[UR4][R6.64], R9 ;  /* 0x0000000906007986 */ /* 0x000fe2000c101904 */
[----:B------:R-:W-:Y:S05]  /*0190*/  EXIT ;  /* 0x000000000000794d */ /* 0x000fea0003800000 */
.L_x_0:
[----:B------:R-:W-:-:S00]  /*01a0*/  BRA `(.L_x_0) ;  /* 0xfffffffc00fc7947 */ /* 0x000fc0000383ffff */
[----:B------:R-:W-:-:S00]  /*01b0*/  NOP ;  /* 0x0000000000007918 */ /* 0x000fc00000000000 */
        /* <DEDUP_REMOVED lines=12> */
.L_x_1:


//--------------------- .nv.shared.reserved.0     --------------------------
	.section	.nv.shared.reserved.0,"aw",@nobits
	.weak		__nv_reservedSMEM_offset_0_alias
	.size		__nv_reservedSMEM_offset_0_alias, 0, 64
	.other		__nv_reservedSMEM_offset_0_alias,@"STO_CUDA_RESERVED_SHARED STV_DEFAULT"
__nv_reservedSMEM_offset_0_alias:
	.zero		0
	.zero		64


//--------------------- .nv.constant0._Z9MatrixAddPfS_S_i --------------------------
	.section	.nv.constant0._Z9MatrixAddPfS_S_i,"a",@progbits
	.sectionflags	@""
	.align	4
.nv.constant0._Z9MatrixAddPfS_S_i:
	.zero		924


//--------------------- SYMBOLS --------------------------

	.type		.nv.reservedSmem.offset0,@object
	.size		.nv.reservedSmem.offset0,0x4
